//
// Generated by NVIDIA NVVM Compiler
//
// Compiler Build ID: CL-36424714
// Cuda compilation tools, release 13.0, V13.0.88
// Based on NVVM 20.0.0
//

.version 9.0
.target sm_100
.address_size 64

	// .globl	_Z11sgemm_naiveiiifPKfS0_fPf
// _ZZ11sgemm_naiveiiifPKfS0_fPfE2As has been demoted
// _ZZ11sgemm_naiveiiifPKfS0_fPfE2Bs has been demoted

.visible .entry _Z11sgemm_naiveiiifPKfS0_fPf(
	.param .u32 _Z11sgemm_naiveiiifPKfS0_fPf_param_0,
	.param .u32 _Z11sgemm_naiveiiifPKfS0_fPf_param_1,
	.param .u32 _Z11sgemm_naiveiiifPKfS0_fPf_param_2,
	.param .f32 _Z11sgemm_naiveiiifPKfS0_fPf_param_3,
	.param .u64 .ptr .align 1 _Z11sgemm_naiveiiifPKfS0_fPf_param_4,
	.param .u64 .ptr .align 1 _Z11sgemm_naiveiiifPKfS0_fPf_param_5,
	.param .f32 _Z11sgemm_naiveiiifPKfS0_fPf_param_6,
	.param .u64 .ptr .align 1 _Z11sgemm_naiveiiifPKfS0_fPf_param_7
)
{
	.reg .pred 	%p<6>;
	.reg .b32 	%r<37>;
	.reg .b32 	%f<110>;
	.reg .b64 	%rd<27>;
	// demoted variable
	.shared .align 4 .b8 _ZZ11sgemm_naiveiiifPKfS0_fPfE2As[4096];
	// demoted variable
	.shared .align 4 .b8 _ZZ11sgemm_naiveiiifPKfS0_fPfE2Bs[4096];
	ld.param.u32 	%r16, [_Z11sgemm_naiveiiifPKfS0_fPf_param_0];
	ld.param.u32 	%r17, [_Z11sgemm_naiveiiifPKfS0_fPf_param_1];
	ld.param.u32 	%r15, [_Z11sgemm_naiveiiifPKfS0_fPf_param_2];
	ld.param.f32 	%f4, [_Z11sgemm_naiveiiifPKfS0_fPf_param_3];
	ld.param.u64 	%rd8, [_Z11sgemm_naiveiiifPKfS0_fPf_param_4];
	ld.param.u64 	%rd9, [_Z11sgemm_naiveiiifPKfS0_fPf_param_5];
	ld.param.f32 	%f5, [_Z11sgemm_naiveiiifPKfS0_fPf_param_6];
	ld.param.u64 	%rd10, [_Z11sgemm_naiveiiifPKfS0_fPf_param_7];
	mov.u32 	%r1, %tid.x;
	shr.u32 	%r2, %r1, 5;
	and.b32  	%r3, %r1, 31;
	mov.u32 	%r18, %ctaid.x;
	shl.b32 	%r4, %r18, 5;
	or.b32  	%r19, %r4, %r2;
	mov.u32 	%r5, %ctaid.y;
	shl.b32 	%r6, %r5, 5;
	or.b32  	%r20, %r6, %r3;
	setp.ge.s32 	%p1, %r19, %r16;
	setp.ge.s32 	%p2, %r20, %r17;
	or.pred  	%p3, %p1, %p2;
	@%p3 bra 	$L__BB0_5;
	mad.lo.s32 	%r7, %r17, %r4, %r6;
	setp.lt.s32 	%p4, %r15, 1;
	mov.f32 	%f109, 0f00000000;
	@%p4 bra 	$L__BB0_4;
	mul.lo.s32 	%r23, %r15, %r4;
	mad.lo.s32 	%r24, %r15, %r2, %r3;
	and.b32  	%r25, %r1, 992;
	or.b32  	%r26, %r25, %r3;
	shl.b32 	%r27, %r26, 2;
	mov.u32 	%r28, _ZZ11sgemm_naiveiiifPKfS0_fPfE2As;
	add.s32 	%r8, %r28, %r27;
	mad.lo.s32 	%r29, %r17, %r2, %r3;
	mov.u32 	%r30, _ZZ11sgemm_naiveiiifPKfS0_fPfE2Bs;
	add.s32 	%r9, %r30, %r27;
	shl.b32 	%r31, %r17, 5;
	shl.b32 	%r32, %r1, 2;
	and.b32  	%r33, %r32, 3968;
	add.s32 	%r10, %r28, %r33;
	shl.b32 	%r34, %r3, 2;
	add.s32 	%r11, %r30, %r34;
	mul.wide.s32 	%rd11, %r23, 4;
	mul.wide.u32 	%rd12, %r24, 4;
	add.s64 	%rd13, %rd11, %rd12;
	cvta.to.global.u64 	%rd14, %rd8;
	add.s64 	%rd26, %rd14, %rd13;
	mul.wide.u32 	%rd15, %r5, 128;
	mul.wide.u32 	%rd16, %r29, 4;
	add.s64 	%rd17, %rd15, %rd16;
	cvta.to.global.u64 	%rd18, %rd9;
	add.s64 	%rd25, %rd18, %rd17;
	mul.wide.u32 	%rd3, %r31, 4;
	mov.f32 	%f109, 0f00000000;
	mov.b32 	%r36, 0;
$L__BB0_3:
	ld.global.f32 	%f8, [%rd26];
	st.shared.f32 	[%r8], %f8;
	ld.global.f32 	%f9, [%rd25];
	st.shared.f32 	[%r9], %f9;
	bar.sync 	0;
	ld.shared.f32 	%f10, [%r10];
	ld.shared.f32 	%f11, [%r11];
	fma.rn.f32 	%f12, %f10, %f11, %f109;
	ld.shared.f32 	%f13, [%r10+4];
	ld.shared.f32 	%f14, [%r11+128];
	fma.rn.f32 	%f15, %f13, %f14, %f12;
	ld.shared.f32 	%f16, [%r10+8];
	ld.shared.f32 	%f17, [%r11+256];
	fma.rn.f32 	%f18, %f16, %f17, %f15;
	ld.shared.f32 	%f19, [%r10+12];
	ld.shared.f32 	%f20, [%r11+384];
	fma.rn.f32 	%f21, %f19, %f20, %f18;
	ld.shared.f32 	%f22, [%r10+16];
	ld.shared.f32 	%f23, [%r11+512];
	fma.rn.f32 	%f24, %f22, %f23, %f21;
	ld.shared.f32 	%f25, [%r10+20];
	ld.shared.f32 	%f26, [%r11+640];
	fma.rn.f32 	%f27, %f25, %f26, %f24;
	ld.shared.f32 	%f28, [%r10+24];
	ld.shared.f32 	%f29, [%r11+768];
	fma.rn.f32 	%f30, %f28, %f29, %f27;
	ld.shared.f32 	%f31, [%r10+28];
	ld.shared.f32 	%f32, [%r11+896];
	fma.rn.f32 	%f33, %f31, %f32, %f30;
	ld.shared.f32 	%f34, [%r10+32];
	ld.shared.f32 	%f35, [%r11+1024];
	fma.rn.f32 	%f36, %f34, %f35, %f33;
	ld.shared.f32 	%f37, [%r10+36];
	ld.shared.f32 	%f38, [%r11+1152];
	fma.rn.f32 	%f39, %f37, %f38, %f36;
	ld.shared.f32 	%f40, [%r10+40];
	ld.shared.f32 	%f41, [%r11+1280];
	fma.rn.f32 	%f42, %f40, %f41, %f39;
	ld.shared.f32 	%f43, [%r10+44];
	ld.shared.f32 	%f44, [%r11+1408];
	fma.rn.f32 	%f45, %f43, %f44, %f42;
	ld.shared.f32 	%f46, [%r10+48];
	ld.shared.f32 	%f47, [%r11+1536];
	fma.rn.f32 	%f48, %f46, %f47, %f45;
	ld.shared.f32 	%f49, [%r10+52];
	ld.shared.f32 	%f50, [%r11+1664];
	fma.rn.f32 	%f51, %f49, %f50, %f48;
	ld.shared.f32 	%f52, [%r10+56];
	ld.shared.f32 	%f53, [%r11+1792];
	fma.rn.f32 	%f54, %f52, %f53, %f51;
	ld.shared.f32 	%f55, [%r10+60];
	ld.shared.f32 	%f56, [%r11+1920];
	fma.rn.f32 	%f57, %f55, %f56, %f54;
	ld.shared.f32 	%f58, [%r10+64];
	ld.shared.f32 	%f59, [%r11+2048];
	fma.rn.f32 	%f60, %f58, %f59, %f57;
	ld.shared.f32 	%f61, [%r10+68];
	ld.shared.f32 	%f62, [%r11+2176];
	fma.rn.f32 	%f63, %f61, %f62, %f60;
	ld.shared.f32 	%f64, [%r10+72];
	ld.shared.f32 	%f65, [%r11+2304];
	fma.rn.f32 	%f66, %f64, %f65, %f63;
	ld.shared.f32 	%f67, [%r10+76];
	ld.shared.f32 	%f68, [%r11+2432];
	fma.rn.f32 	%f69, %f67, %f68, %f66;
	ld.shared.f32 	%f70, [%r10+80];
	ld.shared.f32 	%f71, [%r11+2560];
	fma.rn.f32 	%f72, %f70, %f71, %f69;
	ld.shared.f32 	%f73, [%r10+84];
	ld.shared.f32 	%f74, [%r11+2688];
	fma.rn.f32 	%f75, %f73, %f74, %f72;
	ld.shared.f32 	%f76, [%r10+88];
	ld.shared.f32 	%f77, [%r11+2816];
	fma.rn.f32 	%f78, %f76, %f77, %f75;
	ld.shared.f32 	%f79, [%r10+92];
	ld.shared.f32 	%f80, [%r11+2944];
	fma.rn.f32 	%f81, %f79, %f80, %f78;
	ld.shared.f32 	%f82, [%r10+96];
	ld.shared.f32 	%f83, [%r11+3072];
	fma.rn.f32 	%f84, %f82, %f83, %f81;
	ld.shared.f32 	%f85, [%r10+100];
	ld.shared.f32 	%f86, [%r11+3200];
	fma.rn.f32 	%f87, %f85, %f86, %f84;
	ld.shared.f32 	%f88, [%r10+104];
	ld.shared.f32 	%f89, [%r11+3328];
	fma.rn.f32 	%f90, %f88, %f89, %f87;
	ld.shared.f32 	%f91, [%r10+108];
	ld.shared.f32 	%f92, [%r11+3456];
	fma.rn.f32 	%f93, %f91, %f92, %f90;
	ld.shared.f32 	%f94, [%r10+112];
	ld.shared.f32 	%f95, [%r11+3584];
	fma.rn.f32 	%f96, %f94, %f95, %f93;
	ld.shared.f32 	%f97, [%r10+116];
	ld.shared.f32 	%f98, [%r11+3712];
	fma.rn.f32 	%f99, %f97, %f98, %f96;
	ld.shared.f32 	%f100, [%r10+120];
	ld.shared.f32 	%f101, [%r11+3840];
	fma.rn.f32 	%f102, %f100, %f101, %f99;
	ld.shared.f32 	%f103, [%r10+124];
	ld.shared.f32 	%f104, [%r11+3968];
	fma.rn.f32 	%f109, %f103, %f104, %f102;
	bar.sync 	0;
	add.s32 	%r36, %r36, 32;
	add.s64 	%rd26, %rd26, 128;
	add.s64 	%rd25, %rd25, %rd3;
	setp.lt.s32 	%p5, %r36, %r15;
	@%p5 bra 	$L__BB0_3;
$L__BB0_4:
	mad.lo.s32 	%r35, %r17, %r2, %r3;
	cvt.u64.u32 	%rd19, %r35;
	cvt.u64.u32 	%rd20, %r7;
	add.s64 	%rd21, %rd20, %rd19;
	cvta.to.global.u64 	%rd22, %rd10;
	shl.b64 	%rd23, %rd21, 2;
	add.s64 	%rd24, %rd22, %rd23;
	ld.global.f32 	%f105, [%rd24];
	mul.f32 	%f106, %f5, %f105;
	fma.rn.f32 	%f107, %f4, %f109, %f106;
	st.global.f32 	[%rd24], %f107;
$L__BB0_5:
	ret;

}


// ===== COMPILED SASS (sm_100) =====

	.target	sm_100

	.elftype	@"ET_EXEC"


//--------------------- .note.nv.tkinfo           --------------------------
	.section	.note.nv.tkinfo,"",@"SHT_NOTE"
	.sectionflags	@"SHF_NOTE_NV_TKINFO"
	.tkinfo
        /*0018*/ 	.word	0x00000002
        /*0030*/ 	.string	""
        /*0030*/ 	.string	"ptxas"
        /*0030*/ 	.string	"Cuda compilation tools, release 13.0, V13.0.88"
        /*0030*/ 	.string	"Build cuda_13.0.r13.0/compiler.36424714_0"
        /*0030*/ 	.string	"-arch sm_100 -m 64 "



//--------------------- .note.nv.cuinfo           --------------------------
	.section	.note.nv.cuinfo,"",@"SHT_NOTE"
	.sectionflags	@"SHF_NOTE_NV_CUINFO"
        /*0018*/ 	.short	0x0002
        /*001a*/ 	.short	0x0064
        /*001c*/ 	.short	0x0082
	.zero		2


//--------------------- .nv.info                  --------------------------
	.section	.nv.info,"",@"SHT_CUDA_INFO"
	.align	4


	//----- nvinfo : EIATTR_REGCOUNT
	.align		4
        /*0000*/ 	.byte	0x04, 0x2f
        /*0002*/ 	.short	(.L_1 - .L_0)
	.align		4
.L_0:
        /*0004*/ 	.word	index@(_Z11sgemm_naiveiiifPKfS0_fPf)
        /*0008*/ 	.word	0x00000020


	//----- nvinfo : EIATTR_FRAME_SIZE
	.align		4
.L_1:
        /*000c*/ 	.byte	0x04, 0x11
        /*000e*/ 	.short	(.L_3 - .L_2)
	.align		4
.L_2:
        /*0010*/ 	.word	index@(_Z11sgemm_naiveiiifPKfS0_fPf)
        /*0014*/ 	.word	0x00000000


	//----- nvinfo : EIATTR_MIN_STACK_SIZE
	.align		4
.L_3:
        /*0018*/ 	.byte	0x04, 0x12
        /*001a*/ 	.short	(.L_5 - .L_4)
	.align		4
.L_4:
        /*001c*/ 	.word	index@(_Z11sgemm_naiveiiifPKfS0_fPf)
        /*0020*/ 	.word	0x00000000
.L_5:


//--------------------- .nv.compat                --------------------------
	.section	.nv.compat,"",@"SHT_CUDA_COMPAT_INFO"
	.align	4
        /*0000*/ 	.byte	0x02, 0x09, 0x00, 0x00, 0x02, 0x02, 0x01, 0x00, 0x02, 0x05, 0x05, 0x00, 0x03, 0x07, 0x01, 0x01
        /*0010*/ 	.byte	0x02, 0x03, 0x00, 0x00, 0x02, 0x06, 0x01, 0x00, 0x04, 0x0b, 0x08, 0x00, 0x09, 0x00, 0x00, 0x00
        /*0020*/ 	.byte	0x00, 0x00, 0x00, 0x00


//--------------------- .nv.info._Z11sgemm_naiveiiifPKfS0_fPf --------------------------
	.section	.nv.info._Z11sgemm_naiveiiifPKfS0_fPf,"",@"SHT_CUDA_INFO"
	.sectionflags	@""
	.align	4


	//----- nvinfo : EIATTR_CUDA_API_VERSION
	.align		4
        /*0000*/ 	.byte	0x04, 0x37
        /*0002*/ 	.short	(.L_7 - .L_6)
.L_6:
        /*0004*/ 	.word	0x00000082


	//----- nvinfo : EIATTR_KPARAM_INFO
	.align		4
.L_7:
        /*0008*/ 	.byte	0x04, 0x17
        /*000a*/ 	.short	(.L_9 - .L_8)
.L_8:
        /*000c*/ 	.word	0x00000000
        /*0010*/ 	.short	0x0007
        /*0012*/ 	.short	0x0028
        /*0014*/ 	.byte	0x00, 0xf5, 0x21, 0x00


	//----- nvinfo : EIATTR_KPARAM_INFO
	.align		4
.L_9:
        /*0018*/ 	.byte	0x04, 0x17
        /*001a*/ 	.short	(.L_11 - .L_10)
.L_10:
        /*001c*/ 	.word	0x00000000
        /*0020*/ 	.short	0x0006
        /*0022*/ 	.short	0x0020
        /*0024*/ 	.byte	0x00, 0xf0, 0x11, 0x00


	//----- nvinfo : EIATTR_KPARAM_INFO
	.align		4
.L_11:
        /*0028*/ 	.byte	0x04, 0x17
        /*002a*/ 	.short	(.L_13 - .L_12)
.L_12:
        /*002c*/ 	.word	0x00000000
        /*0030*/ 	.short	0x0005
        /*0032*/ 	.short	0x0018
        /*0034*/ 	.byte	0x00, 0xf5, 0x21, 0x00


	//----- nvinfo : EIATTR_KPARAM_INFO
	.align		4
.L_13:
        /*0038*/ 	.byte	0x04, 0x17
        /*003a*/ 	.short	(.L_15 - .L_14)
.L_14:
        /*003c*/ 	.word	0x00000000
        /*0040*/ 	.short	0x0004
        /*0042*/ 	.short	0x0010
        /*0044*/ 	.byte	0x00, 0xf5, 0x21, 0x00


	//----- nvinfo : EIATTR_KPARAM_INFO
	.align		4
.L_15:
        /*0048*/ 	.byte	0x04, 0x17
        /*004a*/ 	.short	(.L_17 - .L_16)
.L_16:
        /*004c*/ 	.word	0x00000000
        /*0050*/ 	.short	0x0003
        /*0052*/ 	.short	0x000c
        /*0054*/ 	.byte	0x00, 0xf0, 0x11, 0x00


	//----- nvinfo : EIATTR_KPARAM_INFO
	.align		4
.L_17:
        /*0058*/ 	.byte	0x04, 0x17
        /*005a*/ 	.short	(.L_19 - .L_18)
.L_18:
        /*005c*/ 	.word	0x00000000
        /*0060*/ 	.short	0x0002
        /*0062*/ 	.short	0x0008
        /*0064*/ 	.byte	0x00, 0xf0, 0x11, 0x00


	//----- nvinfo : EIATTR_KPARAM_INFO
	.align		4
.L_19:
        /*0068*/ 	.byte	0x04, 0x17
        /*006a*/ 	.short	(.L_21 - .L_20)
.L_20:
        /*006c*/ 	.word	0x00000000
        /*0070*/ 	.short	0x0001
        /*0072*/ 	.short	0x0004
        /*0074*/ 	.byte	0x00, 0xf0, 0x11, 0x00


	//----- nvinfo : EIATTR_KPARAM_INFO
	.align		4
.L_21:
        /*0078*/ 	.byte	0x04, 0x17
        /*007a*/ 	.short	(.L_23 - .L_22)
.L_22:
        /*007c*/ 	.word	0x00000000
        /*0080*/ 	.short	0x0000
        /*0082*/ 	.short	0x0000
        /*0084*/ 	.byte	0x00, 0xf0, 0x11, 0x00


	//----- nvinfo : EIATTR_SPARSE_MMA_MASK
	.align		4
.L_23:
        /*0088*/ 	.byte	0x03, 0x50
        /*008a*/ 	.short	0x0000


	//----- nvinfo : EIATTR_MAXREG_COUNT
	.align		4
        /*008c*/ 	.byte	0x03, 0x1b
        /*008e*/ 	.short	0x00ff


	//----- nvinfo : EIATTR_NUM_BARRIERS
	.align		4
        /*0090*/ 	.byte	0x02, 0x4c
        /*0092*/ 	.byte	0x01
	.zero		1


	//----- nvinfo : EIATTR_MERCURY_ISA_VERSION
	.align		4
        /*0094*/ 	.byte	0x03, 0x5f
        /*0096*/ 	.short	0x0101


	//----- nvinfo : EIATTR_VRC_CTA_INIT_COUNT
	.align		4
        /*0098*/ 	.byte	0x02, 0x4a
	.zero		1
	.zero		1


	//----- nvinfo : EIATTR_EXIT_INSTR_OFFSETS
	.align		4
        /*009c*/ 	.byte	0x04, 0x1c
        /*009e*/ 	.short	(.L_25 - .L_24)


	//   ....[0]....
.L_24:
        /*00a0*/ 	.word	0x000000c0


	//   ....[1]....
        /*00a4*/ 	.word	0x000008f0


	//----- nvinfo : EIATTR_CBANK_PARAM_SIZE
	.align		4
.L_25:
        /*00a8*/ 	.byte	0x03, 0x19
        /*00aa*/ 	.short	0x0030


	//----- nvinfo : EIATTR_PARAM_CBANK
	.align		4
        /*00ac*/ 	.byte	0x04, 0x0a
        /*00ae*/ 	.short	(.L_27 - .L_26)
	.align		4
.L_26:
        /*00b0*/ 	.word	index@(.nv.constant0._Z11sgemm_naiveiiifPKfS0_fPf)
        /*00b4*/ 	.short	0x0380
        /*00b6*/ 	.short	0x0030


	//----- nvinfo : EIATTR_SW_WAR
	.align		4
.L_27:
        /*00b8*/ 	.byte	0x04, 0x36
        /*00ba*/ 	.short	(.L_29 - .L_28)
.L_28:
        /*00bc*/ 	.word	0x00000008
.L_29:


//--------------------- .nv.callgraph             --------------------------
	.section	.nv.callgraph,"",@"SHT_CUDA_CALLGRAPH"
	.align	4
	.sectionentsize	8
	.align		4
        /*0000*/ 	.word	0x00000000
	.align		4
        /*0004*/ 	.word	0xffffffff
	.align		4
        /*0008*/ 	.word	0x00000000
	.align		4
        /*000c*/ 	.word	0xfffffffe
	.align		4
        /*0010*/ 	.word	0x00000000
	.align		4
        /*0014*/ 	.word	0xfffffffd
	.align		4
        /*0018*/ 	.word	0x00000000
	.align		4
        /*001c*/ 	.word	0xfffffffc


//--------------------- .text._Z11sgemm_naiveiiifPKfS0_fPf --------------------------
	.section	.text._Z11sgemm_naiveiiifPKfS0_fPf,"ax",@progbits
	.align	128
        .global         _Z11sgemm_naiveiiifPKfS0_fPf
        .type           _Z11sgemm_naiveiiifPKfS0_fPf,@function
        .size           _Z11sgemm_naiveiiifPKfS0_fPf,(.L_x_3 - _Z11sgemm_naiveiiifPKfS0_fPf)
        .other          _Z11sgemm_naiveiiifPKfS0_fPf,@"STO_CUDA_ENTRY STV_DEFAULT"
_Z11sgemm_naiveiiifPKfS0_fPf:
.text._Z11sgemm_naiveiiifPKfS0_fPf:
[----:B------:R-:W-:Y:S01]  /*0000*/  LDC R1, c[0x0][0x37c] ;  /* 0x0000df00ff017b82 */ /* 0x000fe20000000800 */
[----:B------:R-:W0:Y:S07]  /*0010*/  S2R R15, SR_CTAID.Y ;  /* 0x00000000000f7919 */ /* 0x000e2e0000002600 */
[----:B------:R-:W1:Y:S01]  /*0020*/  S2UR UR5, SR_CTAID.X ;  /* 0x00000000000579c3 */ /* 0x000e620000002500 */
[----:B------:R-:W2:Y:S07]  /*0030*/  S2R R13, SR_TID.X ;  /* 0x00000000000d7919 */ /* 0x000eae0000002100 */
[----:B------:R-:W3:Y:S01]  /*0040*/  LDC.64 R4, c[0x0][0x380] ;  /* 0x0000e000ff047b82 */ /* 0x000ee20000000a00 */
[----:B-1----:R-:W-:Y:S01]  /*0050*/  USHF.L.U32 UR5, UR5, 0x5, URZ ;  /* 0x0000000505057899 */ /* 0x002fe200080006ff */
[----:B0-----:R-:W-:-:S02]  /*0060*/  SHF.L.U32 R0, R15, 0x5, RZ ;  /* 0x000000050f007819 */ /* 0x001fc400000006ff */
[--C-:B--2---:R-:W-:Y:S02]  /*0070*/  SHF.R.U32.HI R2, RZ, 0x5, R13.reuse ;  /* 0x00000005ff027819 */ /* 0x104fe4000001160d */
[----:B------:R-:W-:Y:S02]  /*0080*/  LOP3.LUT R6, R0, 0x1f, R13, 0xf8, !PT ;  /* 0x0000001f00067812 */ /* 0x000fe400078ef80d */
[----:B------:R-:W-:Y:S02]  /*0090*/  LOP3.LUT R3, R2, UR5, RZ, 0xfc, !PT ;  /* 0x0000000502037c12 */ /* 0x000fe4000f8efcff */
[----:B---3--:R-:W-:-:S04]  /*00a0*/  ISETP.GE.AND P0, PT, R6, R5, PT ;  /* 0x000000050600720c */ /* 0x008fc80003f06270 */
[----:B------:R-:W-:-:S13]  /*00b0*/  ISETP.GE.OR P0, PT, R3, R4, P0 ;  /* 0x000000040300720c */ /* 0x000fda0000706670 */
[----:B------:R-:W-:Y:S05]  /*00c0*/  @P0 EXIT ;  /* 0x000000000000094d */ /* 0x000fea0003800000 */
[----:B------:R-:W0:Y:S01]  /*00d0*/  LDC R3, c[0x0][0x388] ;  /* 0x0000e200ff037b82 */ /* 0x000e220000000800 */
[----:B------:R-:W1:Y:S01]  /*00e0*/  LDCU.64 UR8, c[0x0][0x358] ;  /* 0x00006b00ff0877ac */ /* 0x000e620008000a00 */
[----:B------:R-:W-:Y:S01]  /*00f0*/  HFMA2 R11, -RZ, RZ, 0, 0 ;  /* 0x00000000ff0b7431 */ /* 0x000fe200000001ff */
[----:B------:R-:W-:Y:S02]  /*0100*/  LOP3.LUT R20, R13, 0x1f, RZ, 0xc0, !PT ;  /* 0x0000001f0d147812 */ /* 0x000fe400078ec0ff */
[----:B0-----:R-:W-:-:S13]  /*0110*/  ISETP.GE.AND P0, PT, R3, 0x1, PT ;  /* 0x000000010300780c */ /* 0x001fda0003f06270 */
[----:B-1----:R-:W-:Y:S05]  /*0120*/  @!P0 BRA `(.L_x_0) ;  /* 0x0000000400bc8947 */ /* 0x002fea0003800000 */
[----:B------:R-:W0:Y:S01]  /*0130*/  S2UR UR6, SR_CgaCtaId ;  /* 0x00000000000679c3 */ /* 0x000e220000008800 */
[----:B------:R-:W1:Y:S01]  /*0140*/  LDCU.128 UR12, c[0x0][0x390] ;  /* 0x00007200ff0c77ac */ /* 0x000e620008000c00 */
[C-C-:B------:R-:W-:Y:S01]  /*0150*/  IMAD R6, R2.reuse, R3, R20.reuse ;  /* 0x0000000302067224 */ /* 0x140fe200078e0214 */
[C---:B------:R-:W-:Y:S01]  /*0160*/  LOP3.LUT R4, R13.reuse, 0x3e0, RZ, 0xc0, !PT ;  /* 0x000003e00d047812 */ /* 0x040fe200078ec0ff */
[----:B------:R-:W-:Y:S01]  /*0170*/  IMAD R8, R2, R5, R20 ;  /* 0x0000000502087224 */ /* 0x000fe200078e0214 */
[----:B------:R-:W-:Y:S01]  /*0180*/  UMOV UR4, 0x400 ;  /* 0x0000040000047882 */ /* 0x000fe20000000000 */
[----:B------:R-:W-:Y:S01]  /*0190*/  IMAD.WIDE.U32 R6, R6, 0x4, RZ ;  /* 0x0000000406067825 */ /* 0x000fe200078e00ff */
[----:B------:R-:W-:Y:S02]  /*01a0*/  SHF.L.U32 R16, R13, 0x2, RZ ;  /* 0x000000020d107819 */ /* 0x000fe400000006ff */
[----:B------:R-:W-:Y:S01]  /*01b0*/  LOP3.LUT R4, R4, 0x1f, R13, 0xf8, !PT ;  /* 0x0000001f04047812 */ /* 0x000fe200078ef80d */
[----:B------:R-:W-:Y:S01]  /*01c0*/  IMAD R11, R3, UR5, RZ ;  /* 0x00000005030b7c24 */ /* 0x000fe2000f8e02ff */
[----:B------:R-:W-:Y:S01]  /*01d0*/  SHF.L.U32 R17, R5, 0x5, RZ ;  /* 0x0000000505117819 */ /* 0x000fe200000006ff */
[----:B------:R-:W-:Y:S01]  /*01e0*/  IMAD.WIDE.U32 R8, R8, 0x4, RZ ;  /* 0x0000000408087825 */ /* 0x000fe200078e00ff */
[----:B------:R-:W-:-:S03]  /*01f0*/  LOP3.LUT R16, R16, 0xf80, RZ, 0xc0, !PT ;  /* 0x00000f8010107812 */ /* 0x000fc600078ec0ff */
[----:B------:R-:W-:Y:S01]  /*0200*/  IMAD.WIDE R6, R11, 0x4, R6 ;  /* 0x000000040b067825 */ /* 0x000fe200078e0206 */
[----:B------:R-:W-:-:S03]  /*0210*/  MOV R11, RZ ;  /* 0x000000ff000b7202 */ /* 0x000fc60000000f00 */
[----:B------:R-:W-:Y:S01]  /*0220*/  IMAD.WIDE.U32 R8, R15, 0x80, R8 ;  /* 0x000000800f087825 */ /* 0x000fe200078e0008 */
[----:B-1----:R-:W-:Y:S01]  /*0230*/  IADD3 R6, P0, PT, R6, UR12, RZ ;  /* 0x0000000c06067c10 */ /* 0x002fe2000ff1e0ff */
[----:B0-----:R-:W-:-:S03]  /*0240*/  ULEA UR7, UR6, UR4, 0x18 ;  /* 0x0000000406077291 */ /* 0x001fc6000f8ec0ff */
[----:B------:R-:W-:Y:S01]  /*0250*/  IADD3.X R7, PT, PT, R7, UR13, RZ, P0, !PT ;  /* 0x0000000d07077c10 */ /* 0x000fe200087fe4ff */
[----:B------:R-:W-:Y:S01]  /*0260*/  UIADD3 UR4, UPT, UPT, UR4, 0x1000, URZ ;  /* 0x0000100004047890 */ /* 0x000fe2000fffe0ff */
[----:B------:R-:W-:-:S03]  /*0270*/  IADD3 R22, P0, PT, R8, UR14, RZ ;  /* 0x0000000e08167c10 */ /* 0x000fc6000ff1e0ff */
[----:B------:R-:W-:Y:S01]  /*0280*/  ULEA UR4, UR6, UR4, 0x18 ;  /* 0x0000000406047291 */ /* 0x000fe2000f8ec0ff */
[----:B------:R-:W-:Y:S02]  /*0290*/  IADD3.X R23, PT, PT, R9, UR15, RZ, P0, !PT ;  /* 0x0000000f09177c10 */ /* 0x000fe400087fe4ff */
[----:B------:R-:W-:-:S03]  /*02a0*/  LEA R19, R4, UR7, 0x2 ;  /* 0x0000000704137c11 */ /* 0x000fc6000f8e10ff */
[----:B------:R-:W-:Y:S02]  /*02b0*/  LEA R18, R4, UR4, 0x2 ;  /* 0x0000000404127c11 */ /* 0x000fe4000f8e10ff */
[----:B------:R-:W-:Y:S01]  /*02c0*/  LEA R4, R20, UR4, 0x2 ;  /* 0x0000000414047c11 */ /* 0x000fe2000f8e10ff */
[----:B------:R-:W-:-:S06]  /*02d0*/  UMOV UR4, URZ ;  /* 0x000000ff00047c82 */ /* 0x000fcc0008000000 */
.L_x_1:
[----:B------:R0:W2:Y:S04]  /*02e0*/  LDG.E R8, desc[UR8][R6.64] ;  /* 0x0000000806087981 */ /* 0x0000a8000c1e1900 */
[----:B------:R1:W3:Y:S01]  /*02f0*/  LDG.E R25, desc[UR8][R22.64] ;  /* 0x0000000816197981 */ /* 0x0002e2000c1e1900 */
[----:B------:R-:W-:Y:S01]  /*0300*/  UIADD3 UR4, UPT, UPT, UR4, 0x20, URZ ;  /* 0x0000002004047890 */ /* 0x000fe2000fffe0ff */
[----:B0-----:R-:W-:-:S05]  /*0310*/  IADD3 R6, P1, PT, R6, 0x80, RZ ;  /* 0x0000008006067810 */ /* 0x001fca0007f3e0ff */
[----:B------:R-:W-:Y:S01]  /*0320*/  ISETP.LE.AND P0, PT, R3, UR4, PT ;  /* 0x0000000403007c0c */ /* 0x000fe2000bf03270 */
[----:B-1----:R-:W-:Y:S01]  /*0330*/  IMAD.WIDE.U32 R22, R17, 0x4, R22 ;  /* 0x0000000411167825 */ /* 0x002fe200078e0016 */
[----:B------:R-:W-:Y:S01]  /*0340*/  IADD3.X R7, PT, PT, RZ, R7, RZ, P1, !PT ;  /* 0x00000007ff077210 */ /* 0x000fe20000ffe4ff */
[----:B--2---:R-:W-:Y:S04]  /*0350*/  STS [R19], R8 ;  /* 0x0000000813007388 */ /* 0x004fe80000000800 */
[----:B---3--:R-:W-:Y:S01]  /*0360*/  STS [R18], R25 ;  /* 0x0000001912007388 */ /* 0x008fe20000000800 */
[----:B------:R-:W-:Y:S06]  /*0370*/  BAR.SYNC.DEFER_BLOCKING 0x0 ;  /* 0x0000000000007b1d */ /* 0x000fec0000010000 */
[----:B------:R-:W-:Y:S04]  /*0380*/  LDS R9, [R4] ;  /* 0x0000000004097984 */ /* 0x000fe80000000800 */
[----:B------:R-:W0:Y:S04]  /*0390*/  LDS.128 R12, [R16+UR7] ;  /* 0x00000007100c7984 */ /* 0x000e280008000c00 */
[----:B------:R-:W1:Y:S04]  /*03a0*/  LDS R27, [R4+0x80] ;  /* 0x00008000041b7984 */ /* 0x000e680000000800 */
[----:B------:R-:W2:Y:S04]  /*03b0*/  LDS R21, [R4+0x100] ;  /* 0x0001000004157984 */ /* 0x000ea80000000800 */
[----:B------:R-:W3:Y:S04]  /*03c0*/  LDS R29, [R4+0x180] ;  /* 0x00018000041d7984 */ /* 0x000ee80000000800 */
[----:B------:R-:W-:Y:S01]  /*03d0*/  LDS R25, [R4+0x380] ;  /* 0x0003800004197984 */ /* 0x000fe20000000800 */
[----:B0-----:R-:W-:-:S03]  /*03e0*/  FFMA R12, R12, R9, R11 ;  /* 0x000000090c0c7223 */ /* 0x001fc6000000000b */
[----:B------:R-:W-:Y:S01]  /*03f0*/  LDS.128 R8, [R16+UR7+0x10] ;  /* 0x0000100710087984 */ /* 0x000fe20008000c00 */
[----:B-1----:R-:W-:-:S03]  /*0400*/  FFMA R24, R27, R13, R12 ;  /* 0x0000000d1b187223 */ /* 0x002fc6000000000c */
[----:B------:R-:W0:Y:S01]  /*0410*/  LDS R13, [R4+0x200] ;  /* 0x00020000040d7984 */ /* 0x000e220000000800 */
[----:B--2---:R-:W-:-:S03]  /*0420*/  FFMA R14, R21, R14, R24 ;  /* 0x0000000e150e7223 */ /* 0x004fc60000000018 */
[----:B------:R-:W1:Y:S01]  /*0430*/  LDS R12, [R4+0x280] ;  /* 0x00028000040c7984 */ /* 0x000e620000000800 */
[----:B---3--:R-:W-:-:S03]  /*0440*/  FFMA R15, R29, R15, R14 ;  /* 0x0000000f1d0f7223 */ /* 0x008fc6000000000e */
[----:B------:R-:W2:Y:S01]  /*0450*/  LDS R21, [R4+0x300] ;  /* 0x0003000004157984 */ /* 0x000ea20000000800 */
[----:B0-----:R-:W-:-:S03]  /*0460*/  FFMA R13, R8, R13, R15 ;  /* 0x0000000d080d7223 */ /* 0x001fc6000000000f */
[----:B------:R-:W-:Y:S01]  /*0470*/  LDS R8, [R4+0x480] ;  /* 0x0004800004087984 */ /* 0x000fe20000000800 */
[----:B-1----:R-:W-:-:S03]  /*0480*/  FFMA R24, R12, R9, R13 ;  /* 0x000000090c187223 */ /* 0x002fc6000000000d */
[----:B------:R-:W-:Y:S01]  /*0490*/  LDS R9, [R4+0x400] ;  /* 0x0004000004097984 */ /* 0x000fe20000000800 */
[----:B--2---:R-:W-:-:S03]  /*04a0*/  FFMA R10, R21, R10, R24 ;  /* 0x0000000a150a7223 */ /* 0x004fc60000000018 */
[----:B------:R-:W0:Y:S01]  /*04b0*/  LDS.128 R12, [R16+UR7+0x20] ;  /* 0x00002007100c7984 */ /* 0x000e220008000c00 */
[----:B------:R-:W-:-:S03]  /*04c0*/  FFMA R11, R25, R11, R10 ;  /* 0x0000000b190b7223 */ /* 0x000fc6000000000a */
[----:B------:R-:W1:Y:S04]  /*04d0*/  LDS R21, [R4+0x500] ;  /* 0x0005000004157984 */ /* 0x000e680000000800 */
[----:B------:R-:W2:Y:S01]  /*04e0*/  LDS R25, [R4+0x580] ;  /* 0x0005800004197984 */ /* 0x000ea20000000800 */
[----:B0-----:R-:W-:-:S03]  /*04f0*/  FFMA R9, R12, R9, R11 ;  /* 0x000000090c097223 */ /* 0x001fc6000000000b */
[----:B------:R-:W-:Y:S01]  /*0500*/  LDS R12, [R4+0x680] ;  /* 0x00068000040c7984 */ /* 0x000fe20000000800 */
[----:B------:R-:W-:-:S03]  /*0510*/  FFMA R24, R8, R13, R9 ;  /* 0x0000000d08187223 */ /* 0x000fc60000000009 */
[----:B------:R-:W-:Y:S01]  /*0520*/  LDS R13, [R4+0x600] ;  /* 0x00060000040d7984 */ /* 0x000fe20000000800 */
[----:B-1----:R-:W-:-:S03]  /*0530*/  FFMA R14, R21, R14, R24 ;  /* 0x0000000e150e7223 */ /* 0x002fc60000000018 */
[----:B------:R-:W0:Y:S01]  /*0540*/  LDS.128 R8, [R16+UR7+0x30] ;  /* 0x0000300710087984 */ /* 0x000e220008000c00 */
[----:B--2---:R-:W-:-:S03]  /*0550*/  FFMA R15, R25, R15, R14 ;  /* 0x0000000f190f7223 */ /* 0x004fc6000000000e */
        /* <DEDUP_REMOVED lines=19> */
[----:B------:R-:W-:Y:S04]  /*0690*/  LDS R24, [R4+0xc80] ;  /* 0x000c800004187984 */ /* 0x000fe80000000800 */
[----:B------:R-:W-:Y:S01]  /*06a0*/  LDS R21, [R4+0xd00] ;  /* 0x000d000004157984 */ /* 0x000fe20000000800 */
[----:B0-----:R-:W-:-:S03]  /*06b0*/  FFMA R13, R8, R13, R15 ;  /* 0x0000000d080d7223 */ /* 0x001fc6000000000f */
[----:B------:R-:W0:Y:S01]  /*06c0*/  LDS R8, [R4+0xb80] ;  /* 0x000b800004087984 */ /* 0x000e220000000800 */
[----:B------:R-:W-:-:S03]  /*06d0*/  FFMA R26, R12, R9, R13 ;  /* 0x000000090c1a7223 */ /* 0x000fc6000000000d */
[----:B------:R-:W-:Y:S01]  /*06e0*/  LDS R9, [R4+0xc00] ;  /* 0x000c000004097984 */ /* 0x000fe20000000800 */
[----:B-1----:R-:W-:-:S03]  /*06f0*/  FFMA R25, R25, R10, R26 ;  /* 0x0000000a19197223 */ /* 0x002fc6000000001a */
[----:B------:R-:W1:Y:S01]  /*0700*/  LDS.128 R12, [R16+UR7+0x60] ;  /* 0x00006007100c7984 */ /* 0x000e620008000c00 */
[----:B0-----:R-:W-:-:S03]  /*0710*/  FFMA R11, R8, R11, R25 ;  /* 0x0000000b080b7223 */ /* 0x001fc60000000019 */
[----:B------:R-:W-:Y:S01]  /*0720*/  LDS R25, [R4+0xe00] ;  /* 0x000e000004197984 */ /* 0x000fe20000000800 */
[----:B-1----:R-:W-:-:S03]  /*0730*/  FFMA R9, R12, R9, R11 ;  /* 0x000000090c097223 */ /* 0x002fc6000000000b */
[----:B------:R-:W0:Y:S01]  /*0740*/  LDS R12, [R4+0xd80] ;  /* 0x000d8000040c7984 */ /* 0x000e220000000800 */
[----:B------:R-:W-:-:S03]  /*0750*/  FFMA R26, R24, R13, R9 ;  /* 0x0000000d181a7223 */ /* 0x000fc60000000009 */
[----:B------:R-:W1:Y:S01]  /*0760*/  LDS.128 R8, [R16+UR7+0x70] ;  /* 0x0000700710087984 */ /* 0x000e620008000c00 */
[----:B------:R-:W-:-:S03]  /*0770*/  FFMA R21, R21, R14, R26 ;  /* 0x0000000e15157223 */ /* 0x000fc6000000001a */
[----:B------:R-:W2:Y:S04]  /*0780*/  LDS R24, [R4+0xe80] ;  /* 0x000e800004187984 */ /* 0x000ea80000000800 */
[----:B------:R-:W3:Y:S04]  /*0790*/  LDS R13, [R4+0xf00] ;  /* 0x000f0000040d7984 */ /* 0x000ee80000000800 */
[----:B------:R-:W4:Y:S01]  /*07a0*/  LDS R14, [R4+0xf80] ;  /* 0x000f8000040e7984 */ /* 0x000f220000000800 */
[----:B0-----:R-:W-:-:S04]  /*07b0*/  FFMA R15, R12, R15, R21 ;  /* 0x0000000f0c0f7223 */ /* 0x001fc80000000015 */
[----:B-1----:R-:W-:-:S04]  /*07c0*/  FFMA R15, R8, R25, R15 ;  /* 0x00000019080f7223 */ /* 0x002fc8000000000f */
[----:B--2---:R-:W-:-:S04]  /*07d0*/  FFMA R24, R24, R9, R15 ;  /* 0x0000000918187223 */ /* 0x004fc8000000000f */
[----:B---3--:R-:W-:-:S04]  /*07e0*/  FFMA R13, R13, R10, R24 ;  /* 0x0000000a0d0d7223 */ /* 0x008fc80000000018 */
[----:B----4-:R-:W-:Y:S01]  /*07f0*/  FFMA R11, R14, R11, R13 ;  /* 0x0000000b0e0b7223 */ /* 0x010fe2000000000d */
[----:B------:R-:W-:Y:S06]  /*0800*/  BAR.SYNC.DEFER_BLOCKING 0x0 ;  /* 0x0000000000007b1d */ /* 0x000fec0000010000 */
[----:B------:R-:W-:Y:S05]  /*0810*/  @!P0 BRA `(.L_x_1) ;  /* 0xfffffff800b08947 */ /* 0x000fea000383ffff */
.L_x_0:
[----:B------:R-:W0:Y:S01]  /*0820*/  LDCU.64 UR6, c[0x0][0x3a8] ;  /* 0x00007500ff0677ac */ /* 0x000e220008000a00 */
[----:B------:R-:W-:Y:S02]  /*0830*/  IMAD R0, R5, UR5, R0 ;  /* 0x0000000505007c24 */ /* 0x000fe4000f8e0200 */
[----:B------:R-:W-:Y:S01]  /*0840*/  IMAD R5, R2, R5, R20 ;  /* 0x0000000502057224 */ /* 0x000fe200078e0214 */
[----:B------:R-:W1:Y:S04]  /*0850*/  LDCU UR4, c[0x0][0x3a0] ;  /* 0x00007400ff0477ac */ /* 0x000e680008000800 */
[----:B------:R-:W-:-:S04]  /*0860*/  IADD3 R0, P0, PT, R0, R5, RZ ;  /* 0x0000000500007210 */ /* 0x000fc80007f1e0ff */
[----:B------:R-:W-:Y:S02]  /*0870*/  IADD3.X R3, PT, PT, RZ, RZ, RZ, P0, !PT ;  /* 0x000000ffff037210 */ /* 0x000fe400007fe4ff */
[C---:B0-----:R-:W-:Y:S01]  /*0880*/  LEA R2, P0, R0.reuse, UR6, 0x2 ;  /* 0x0000000600027c11 */ /* 0x041fe2000f8010ff */
[----:B------:R-:W0:Y:S03]  /*0890*/  LDCU UR6, c[0x0][0x38c] ;  /* 0x00007180ff0677ac */ /* 0x000e260008000800 */
[----:B------:R-:W-:-:S05]  /*08a0*/  LEA.HI.X R3, R0, UR7, R3, 0x2, P0 ;  /* 0x0000000700037c11 */ /* 0x000fca00080f1403 */
[----:B------:R-:W1:Y:S02]  /*08b0*/  LDG.E R0, desc[UR8][R2.64] ;  /* 0x0000000802007981 */ /* 0x000e64000c1e1900 */
[----:B-1----:R-:W-:-:S04]  /*08c0*/  FMUL R0, R0, UR4 ;  /* 0x0000000400007c20 */ /* 0x002fc80008400000 */
[----:B0-----:R-:W-:-:S05]  /*08d0*/  FFMA R11, R11, UR6, R0 ;  /* 0x000000060b0b7c23 */ /* 0x001fca0008000000 */
[----:B------:R-:W-:Y:S01]  /*08e0*/  STG.E desc[UR8][R2.64], R11 ;  /* 0x0000000b02007986 */ /* 0x000fe2000c101908 */
[----:B------:R-:W-:Y:S05]  /*08f0*/  EXIT ;  /* 0x000000000000794d */ /* 0x000fea0003800000 */
.L_x_2:
[----:B------:R-:W-:-:S00]  /*0900*/  BRA `(.L_x_2) ;  /* 0xfffffffc00fc7947 */ /* 0x000fc0000383ffff */
[----:B------:R-:W-:-:S00]  /*0910*/  NOP ;  /* 0x0000000000007918 */ /* 0x000fc00000000000 */
        /* <DEDUP_REMOVED lines=14> */
.L_x_3:


//--------------------- .nv.shared._Z11sgemm_naiveiiifPKfS0_fPf --------------------------
	.section	.nv.shared._Z11sgemm_naiveiiifPKfS0_fPf,"aw",@nobits
	.sectionflags	@""
	.align	4
.nv.shared._Z11sgemm_naiveiiifPKfS0_fPf:
	.zero		9216


//--------------------- .nv.shared.reserved.0     --------------------------
	.section	.nv.shared.reserved.0,"aw",@nobits
	.weak		__nv_reservedSMEM_offset_0_alias
	.size		__nv_reservedSMEM_offset_0_alias, 0, 64
	.other		__nv_reservedSMEM_offset_0_alias,@"STO_CUDA_RESERVED_SHARED STV_DEFAULT"
__nv_reservedSMEM_offset_0_alias:
	.zero		0
	.zero		64


//--------------------- .nv.constant0._Z11sgemm_naiveiiifPKfS0_fPf --------------------------
	.section	.nv.constant0._Z11sgemm_naiveiiifPKfS0_fPf,"a",@progbits
	.sectionflags	@""
	.align	4
.nv.constant0._Z11sgemm_naiveiiifPKfS0_fPf:
	.zero		944


//--------------------- SYMBOLS --------------------------

	.type		.nv.reservedSmem.offset0,@object
	.size		.nv.reservedSmem.offset0,0x4
	.type		.nv.reservedSmem.cap,@object
	.size		.nv.reservedSmem.cap,0x4
